	.headerflags	@"EF_CUDA_TEXMODE_UNIFIED EF_CUDA_64BIT_ADDRESS EF_CUDA_ACCELERATORS EF_CUDA_SM90 EF_CUDA_VIRTUAL_SM(EF_CUDA_SM90)"
	.elftype	@"ET_EXEC"


//--------------------- .nv.info                  --------------------------
	.section	.nv.info,"",@"SHT_CUDA_INFO"
	.align	4


	//----- nvinfo : EIATTR_REGCOUNT
	.align		4
        /*0000*/ 	.byte	0x04, 0x2f
        /*0002*/ 	.short	(.L_1 - .L_0)
	.align		4
.L_0:
        /*0004*/ 	.word	index@(triton_mm)
        /*0008*/ 	.word	0x00000040


	//----- nvinfo : EIATTR_MIN_STACK_SIZE
	.align		4
.L_1:
        /*000c*/ 	.byte	0x04, 0x12
        /*000e*/ 	.short	(.L_3 - .L_2)
	.align		4
.L_2:
        /*0010*/ 	.word	index@(triton_mm)
        /*0014*/ 	.word	0x00000000


	//----- nvinfo : EIATTR_FRAME_SIZE
	.align		4
.L_3:
        /*0018*/ 	.byte	0x04, 0x11
        /*001a*/ 	.short	(.L_5 - .L_4)
	.align		4
.L_4:
        /*001c*/ 	.word	index@(triton_mm)
        /*0020*/ 	.word	0x00000000


	//----- nvinfo : EIATTR_MIN_STACK_SIZE
	.align		4
.L_5:
        /*0024*/ 	.byte	0x04, 0x12
        /*0026*/ 	.short	(.L_7 - .L_6)
	.align		4
.L_6:
        /*0028*/ 	.word	index@(triton_mm)
        /*002c*/ 	.word	0x00000000
.L_7:


//--------------------- .nv.info.triton_mm        --------------------------
	.section	.nv.info.triton_mm,"",@"SHT_CUDA_INFO"
	.sectionflags	@""
	.align	4


	//----- nvinfo : EIATTR_CUDA_API_VERSION
	.align		4
        /*0000*/ 	.byte	0x04, 0x37
        /*0002*/ 	.short	(.L_9 - .L_8)
.L_8:
        /*0004*/ 	.word	0x0000007c


	//----- nvinfo : EIATTR_KPARAM_INFO
	.align		4
.L_9:
        /*0008*/ 	.byte	0x04, 0x17
        /*000a*/ 	.short	(.L_11 - .L_10)
.L_10:
        /*000c*/ 	.word	0x00000000
        /*0010*/ 	.short	0x0003
        /*0012*/ 	.short	0x0018
        /*0014*/ 	.byte	0x00, 0xf0, 0x11, 0x00


	//----- nvinfo : EIATTR_KPARAM_INFO
	.align		4
.L_11:
        /*0018*/ 	.byte	0x04, 0x17
        /*001a*/ 	.short	(.L_13 - .L_12)
.L_12:
        /*001c*/ 	.word	0x00000000
        /*0020*/ 	.short	0x0002
        /*0022*/ 	.short	0x0010
        /*0024*/ 	.byte	0x00, 0xf0, 0x21, 0x00


	//----- nvinfo : EIATTR_KPARAM_INFO
	.align		4
.L_13:
        /*0028*/ 	.byte	0x04, 0x17
        /*002a*/ 	.short	(.L_15 - .L_14)
.L_14:
        /*002c*/ 	.word	0x00000000
        /*0030*/ 	.short	0x0001
        /*0032*/ 	.short	0x0008
        /*0034*/ 	.byte	0x00, 0xf0, 0x21, 0x00


	//----- nvinfo : EIATTR_KPARAM_INFO
	.align		4
.L_15:
        /*0038*/ 	.byte	0x04, 0x17
        /*003a*/ 	.short	(.L_17 - .L_16)
.L_16:
        /*003c*/ 	.word	0x00000000
        /*0040*/ 	.short	0x0000
        /*0042*/ 	.short	0x0000
        /*0044*/ 	.byte	0x00, 0xf0, 0x21, 0x00


	//----- nvinfo : EIATTR_SPARSE_MMA_MASK
	.align		4
.L_17:
        /*0048*/ 	.byte	0x03, 0x50
        /*004a*/ 	.short	0x0000


	//----- nvinfo : EIATTR_MAXREG_COUNT
	.align		4
        /*004c*/ 	.byte	0x03, 0x1b
        /*004e*/ 	.short	0x00ff


	//----- nvinfo : EIATTR_COOP_GROUP_MASK_REGIDS
	.align		4
        /*0050*/ 	.byte	0x04, 0x29
        /*0052*/ 	.short	(.L_19 - .L_18)


	//   ....[0]....
.L_18:
        /*0054*/ 	.word	0xffffffff


	//----- nvinfo : EIATTR_COOP_GROUP_INSTR_OFFSETS
	.align		4
.L_19:
        /*0058*/ 	.byte	0x04, 0x28
        /*005a*/ 	.short	(.L_21 - .L_20)


	//   ....[0]....
.L_20:
        /*005c*/ 	.word	0x00000b00


	//----- nvinfo : EIATTR_EXIT_INSTR_OFFSETS
	.align		4
.L_21:
        /*0060*/ 	.byte	0x04, 0x1c
        /*0062*/ 	.short	(.L_23 - .L_22)


	//   ....[0]....
.L_22:
        /*0064*/ 	.word	0x00000040


	//   ....[1]....
        /*0068*/ 	.word	0x00001ac0


	//   ....[2]....
        /*006c*/ 	.word	0x00001b10


	//----- nvinfo : EIATTR_MAX_THREADS
	.align		4
.L_23:
        /*0070*/ 	.byte	0x04, 0x05
        /*0072*/ 	.short	(.L_25 - .L_24)
.L_24:
        /*0074*/ 	.word	0x00000100
        /*0078*/ 	.word	0x00000001
        /*007c*/ 	.word	0x00000001


	//----- nvinfo : EIATTR_CBANK_PARAM_SIZE
	.align		4
.L_25:
        /*0080*/ 	.byte	0x03, 0x19
        /*0082*/ 	.short	0x001c


	//----- nvinfo : EIATTR_PARAM_CBANK
	.align		4
        /*0084*/ 	.byte	0x04, 0x0a
        /*0086*/ 	.short	(.L_27 - .L_26)
	.align		4
.L_26:
        /*0088*/ 	.word	index@(.nv.constant0.triton_mm)
        /*008c*/ 	.short	0x0210
        /*008e*/ 	.short	0x001c


	//----- nvinfo : EIATTR_SW_WAR
	.align		4
.L_27:
        /*0090*/ 	.byte	0x04, 0x36
        /*0092*/ 	.short	(.L_29 - .L_28)
.L_28:
        /*0094*/ 	.word	0x00000008
.L_29:


//--------------------- .nv.callgraph             --------------------------
	.section	.nv.callgraph,"",@"SHT_CUDA_CALLGRAPH"
	.align	4
	.sectionentsize	8
	.align		4
        /*0000*/ 	.word	0x00000000
	.align		4
        /*0004*/ 	.word	0xffffffff
	.align		4
        /*0008*/ 	.word	0x00000000
	.align		4
        /*000c*/ 	.word	0xfffffffe
	.align		4
        /*0010*/ 	.word	0x00000000
	.align		4
        /*0014*/ 	.word	0xfffffffd
	.align		4
        /*0018*/ 	.word	0x00000000
	.align		4
        /*001c*/ 	.word	0xfffffffc


//--------------------- .text.triton_mm           --------------------------
	.section	.text.triton_mm,"ax",@progbits
	.sectionflags	@"SHF_BARRIERS=1"
	.align	128
        .global         triton_mm
        .type           triton_mm,@function
        .size           triton_mm,(.L_x_2 - triton_mm)
        .other          triton_mm,@"STO_CUDA_ENTRY STV_DEFAULT"
triton_mm:
.text.triton_mm:
[----:B------:R-:W1:Y:S02]  /*0000*/  LDC R1, c[0x0][0x28] ;  /* 0x00000a00ff017b82 */ /* 0x000e640000000800 */
[----:B------:R-:W2:Y:S02]  /*0010*/  LDC R9, c[0x0][0x228] ;  /* 0x00008a00ff097b82 */ /* 0x000ea40000000800 */
[----:B--2---:R-:W-:-:S05]  /*0020*/  IMAD R0, R9, 0xc00, RZ ;  /* 0x00000c0009007824 */ /* 0x004fca00078e02ff */
[----:B------:R-:W-:-:S13]  /*0030*/  ISETP.NE.AND P0, PT, R0, RZ, PT ;  /* 0x000000ff0000720c */ /* 0x000fda0003f05270 */
[----:B------:R-:W-:Y:S05]  /*0040*/  @!P0 EXIT ;  /* 0x000000000000894d */ /* 0x000fea0003800000 */
[----:B------:R-:W2:Y:S01]  /*0050*/  S2R R8, SR_CTAID.X ;  /* 0x0000000000087919 */ /* 0x000ea20000002500 */
[----:B------:R-:W-:Y:S01]  /*0060*/  VIADD R0, R9, 0x7f ;  /* 0x0000007f09007836 */ /* 0x000fe20000000000 */
[----:B------:R-:W3:Y:S01]  /*0070*/  S2UR UR4, SR_CgaCtaId ;  /* 0x00000000000479c3 */ /* 0x000ee20000008800 */
[----:B------:R-:W-:Y:S01]  /*0080*/  UMOV UR6, 0x400 ;  /* 0x0000040000067882 */ /* 0x000fe20000000000 */
[----:B------:R-:W4:Y:S01]  /*0090*/  S2R R13, SR_TID.X ;  /* 0x00000000000d7919 */ /* 0x000f220000002100 */
[----:B------:R-:W-:Y:S01]  /*00a0*/  ULDC.64 UR18, c[0x0][0x208] ;  /* 0x0000820000127ab9 */ /* 0x000fe20000000a00 */
[----:B------:R-:W-:Y:S01]  /*00b0*/  SHF.R.S32.HI R3, RZ, 0x1f, R0 ;  /* 0x0000001fff037819 */ /* 0x000fe20000011400 */
[----:B------:R-:W-:Y:S01]  /*00c0*/  IMAD.MOV.U32 R56, RZ, RZ, 0x2 ;  /* 0x00000002ff387424 */ /* 0x000fe200078e00ff */
[----:B------:R-:W-:Y:S01]  /*00d0*/  CS2R R24, SRZ ;  /* 0x0000000000187805 */ /* 0x000fe2000001ff00 */
[----:B------:R-:W-:Y:S01]  /*00e0*/  IMAD.MOV.U32 R20, RZ, RZ, -0x20 ;  /* 0xffffffe0ff147424 */ /* 0x000fe200078e00ff */
[----:B------:R-:W-:Y:S01]  /*00f0*/  LEA.HI R3, R3, R0, RZ, 0x7 ;  /* 0x0000000003037211 */ /* 0x000fe200078f38ff */
[----:B------:R-:W5:Y:S01]  /*0100*/  LDC.64 R22, c[0x0][0x218] ;  /* 0x00008600ff167b82 */ /* 0x000f620000000a00 */
[----:B------:R-:W-:-:S02]  /*0110*/  CS2R R26, SRZ ;  /* 0x00000000001a7805 */ /* 0x000fc4000001ff00 */
[----:B------:R-:W-:Y:S02]  /*0120*/  CS2R R28, SRZ ;  /* 0x00000000001c7805 */ /* 0x000fe4000001ff00 */
[----:B------:R-:W-:Y:S02]  /*0130*/  CS2R R30, SRZ ;  /* 0x00000000001e7805 */ /* 0x000fe4000001ff00 */
[----:B------:R-:W-:Y:S02]  /*0140*/  CS2R R32, SRZ ;  /* 0x0000000000207805 */ /* 0x000fe4000001ff00 */
[----:B------:R-:W-:Y:S02]  /*0150*/  CS2R R34, SRZ ;  /* 0x0000000000227805 */ /* 0x000fe4000001ff00 */
[----:B------:R-:W-:Y:S02]  /*0160*/  CS2R R36, SRZ ;  /* 0x0000000000247805 */ /* 0x000fe4000001ff00 */
[----:B------:R-:W-:-:S02]  /*0170*/  CS2R R38, SRZ ;  /* 0x0000000000267805 */ /* 0x000fc4000001ff00 */
[----:B------:R-:W-:Y:S02]  /*0180*/  CS2R R40, SRZ ;  /* 0x0000000000287805 */ /* 0x000fe4000001ff00 */
[----:B------:R-:W-:Y:S02]  /*0190*/  CS2R R42, SRZ ;  /* 0x00000000002a7805 */ /* 0x000fe4000001ff00 */
[----:B------:R-:W-:Y:S02]  /*01a0*/  CS2R R44, SRZ ;  /* 0x00000000002c7805 */ /* 0x000fe4000001ff00 */
[----:B------:R-:W-:Y:S02]  /*01b0*/  CS2R R46, SRZ ;  /* 0x00000000002e7805 */ /* 0x000fe4000001ff00 */
[----:B------:R-:W-:Y:S02]  /*01c0*/  CS2R R48, SRZ ;  /* 0x0000000000307805 */ /* 0x000fe4000001ff00 */
[----:B------:R-:W-:-:S02]  /*01d0*/  CS2R R50, SRZ ;  /* 0x0000000000327805 */ /* 0x000fc4000001ff00 */
[----:B------:R-:W-:Y:S01]  /*01e0*/  CS2R R52, SRZ ;  /* 0x0000000000347805 */ /* 0x000fe2000001ff00 */
[----:B---3--:R-:W-:Y:S01]  /*01f0*/  UPRMT UR6, UR4, 0x654, UR6 ;  /* 0x0000065404067896 */ /* 0x008fe20008000006 */
[----:B------:R-:W-:Y:S02]  /*0200*/  CS2R R54, SRZ ;  /* 0x0000000000367805 */ /* 0x000fe4000001ff00 */
[----:B------:R-:W-:Y:S01]  /*0210*/  UMOV UR4, 0xffffffff ;  /* 0xffffffff00047882 */ /* 0x000fe20000000000 */
[C---:B--2---:R-:W-:Y:S01]  /*0220*/  IMAD.HI R2, R8.reuse, 0x2aaaaaab, RZ ;  /* 0x2aaaaaab08027827 */ /* 0x044fe200078e02ff */
[----:B------:R-:W-:Y:S02]  /*0230*/  IABS R11, R8 ;  /* 0x00000008000b7213 */ /* 0x000fe40000000000 */
[----:B------:R-:W-:Y:S02]  /*0240*/  ISETP.GE.AND P2, PT, R8, RZ, PT ;  /* 0x000000ff0800720c */ /* 0x000fe40003f46270 */
[----:B------:R-:W-:-:S02]  /*0250*/  SHF.R.U32.HI R5, RZ, 0x1f, R2 ;  /* 0x0000001fff057819 */ /* 0x000fc40000011602 */
[----:B----4-:R-:W-:Y:S02]  /*0260*/  SHF.R.U32.HI R18, RZ, 0x5, R13 ;  /* 0x00000005ff127819 */ /* 0x010fe4000001160d */
[----:B------:R-:W-:-:S05]  /*0270*/  LEA.HI.SX32 R5, R2, R5, 0x1a ;  /* 0x0000000502057211 */ /* 0x000fca00078fd2ff */
[----:B------:R-:W-:-:S05]  /*0280*/  IMAD.SHL.U32 R0, R5, 0x8, RZ ;  /* 0x0000000805007824 */ /* 0x000fca00078e00ff */
[----:B------:R-:W-:-:S04]  /*0290*/  LEA.HI.SX32 R3, R3, -R0, 0x19 ;  /* 0x8000000003037211 */ /* 0x000fc800078fcaff */
[----:B------:R-:W-:-:S04]  /*02a0*/  VIMNMX R6, R3, 0x8, PT ;  /* 0x0000000803067848 */ /* 0x000fc80003fe0100 */
[-C--:B------:R-:W-:Y:S02]  /*02b0*/  IABS R15, R6.reuse ;  /* 0x00000006000f7213 */ /* 0x080fe40000000000 */
[----:B------:R-:W-:Y:S02]  /*02c0*/  IABS R12, R6 ;  /* 0x00000006000c7213 */ /* 0x000fe40000000000 */
[----:B------:R-:W2:Y:S03]  /*02d0*/  I2F.RP R4, R15 ;  /* 0x0000000f00047306 */ /* 0x000ea60000209400 */
[----:B------:R-:W-:Y:S01]  /*02e0*/  IMAD.MOV R17, RZ, RZ, -R12 ;  /* 0x000000ffff117224 */ /* 0x000fe200078e0a0c */
[----:B------:R-:W-:-:S04]  /*02f0*/  SHF.R.U32.HI R12, RZ, 0x2, R13 ;  /* 0x00000002ff0c7819 */ /* 0x000fc8000001160d */
[----:B------:R-:W-:Y:S01]  /*0300*/  SGXT.U32 R12, R12, 0x6 ;  /* 0x000000060c0c781a */ /* 0x000fe20000000000 */
[----:B--2---:R-:W2:Y:S02]  /*0310*/  MUFU.RCP R4, R4 ;  /* 0x0000000400047308 */ /* 0x004ea40000001000 */
[----:B--2---:R-:W-:Y:S01]  /*0320*/  VIADD R2, R4, 0xffffffe ;  /* 0x0ffffffe04027836 */ /* 0x004fe20000000000 */
[----:B------:R-:W-:-:S05]  /*0330*/  IABS R4, R9 ;  /* 0x0000000900047213 */ /* 0x000fca0000000000 */
[----:B------:R2:W3:Y:S02]  /*0340*/  F2I.FTZ.U32.TRUNC.NTZ R3, R2 ;  /* 0x0000000200037305 */ /* 0x0004e4000021f000 */
[----:B--2---:R-:W-:Y:S02]  /*0350*/  IMAD.MOV.U32 R2, RZ, RZ, RZ ;  /* 0x000000ffff027224 */ /* 0x004fe400078e00ff */
[----:B---3--:R-:W-:-:S04]  /*0360*/  IMAD.MOV R10, RZ, RZ, -R3 ;  /* 0x000000ffff0a7224 */ /* 0x008fc800078e0a03 */
[----:B------:R-:W-:Y:S02]  /*0370*/  IMAD R7, R10, R15, RZ ;  /* 0x0000000f0a077224 */ /* 0x000fe400078e02ff */
[----:B------:R-:W-:Y:S02]  /*0380*/  IMAD.MOV.U32 R10, RZ, RZ, R11 ;  /* 0x000000ffff0a7224 */ /* 0x000fe400078e000b */
[----:B------:R-:W-:Y:S02]  /*0390*/  IMAD.HI.U32 R3, R3, R7, R2 ;  /* 0x0000000703037227 */ /* 0x000fe400078e0002 */
[----:B------:R-:W2:Y:S02]  /*03a0*/  I2F.RP R7, R4 ;  /* 0x0000000400077306 */ /* 0x000ea40000209400 */
[----:B------:R-:W-:Y:S01]  /*03b0*/  IMAD R11, R5, -0x180, R8 ;  /* 0xfffffe80050b7824 */ /* 0x000fe200078e0208 */
[----:B------:R-:W-:Y:S01]  /*03c0*/  LOP3.LUT R5, RZ, R6, RZ, 0x33, !PT ;  /* 0x00000006ff057212 */ /* 0x000fe200078e33ff */
[----:B------:R-:W-:-:S04]  /*03d0*/  IMAD.HI.U32 R2, R3, R10, RZ ;  /* 0x0000000a03027227 */ /* 0x000fc800078e00ff */
[----:B------:R-:W-:Y:S01]  /*03e0*/  IMAD R2, R2, R17, R10 ;  /* 0x0000001102027224 */ /* 0x000fe200078e020a */
[----:B------:R-:W-:-:S04]  /*03f0*/  IABS R10, R11 ;  /* 0x0000000b000a7213 */ /* 0x000fc80000000000 */
[----:B------:R-:W-:Y:S01]  /*0400*/  ISETP.GT.U32.AND P0, PT, R15, R2, PT ;  /* 0x000000020f00720c */ /* 0x000fe20003f04070 */
[----:B------:R-:W-:Y:S01]  /*0410*/  IMAD.HI.U32 R8, R3, R10, RZ ;  /* 0x0000000a03087227 */ /* 0x000fe200078e00ff */
[----:B--2---:R-:W2:Y:S03]  /*0420*/  MUFU.RCP R7, R7 ;  /* 0x0000000700077308 */ /* 0x004ea60000001000 */
[----:B------:R-:W-:-:S05]  /*0430*/  IMAD R10, R8, R17, R10 ;  /* 0x00000011080a7224 */ /* 0x000fca00078e020a */
[----:B------:R-:W-:-:S03]  /*0440*/  ISETP.GT.U32.AND P1, PT, R15, R10, PT ;  /* 0x0000000a0f00720c */ /* 0x000fc60003f24070 */
[----:B------:R-:W-:Y:S02]  /*0450*/  @!P0 IMAD.IADD R2, R2, 0x1, -R15 ;  /* 0x0000000102028824 */ /* 0x000fe400078e0a0f */
[----:B--2---:R-:W-:-:S03]  /*0460*/  VIADD R3, R7, 0xffffffe ;  /* 0x0ffffffe07037836 */ /* 0x004fc60000000000 */
[----:B------:R-:W-:-:S03]  /*0470*/  ISETP.GT.U32.AND P0, PT, R15, R2, PT ;  /* 0x000000020f00720c */ /* 0x000fc60003f04070 */
[----:B------:R-:W2:Y:S02]  /*0480*/  F2I.FTZ.U32.TRUNC.NTZ R3, R3 ;  /* 0x0000000300037305 */ /* 0x000ea4000021f000 */
[----:B------:R-:W-:Y:S02]  /*0490*/  @!P1 IMAD.IADD R10, R10, 0x1, -R15 ;  /* 0x000000010a0a9824 */ /* 0x000fe400078e0a0f */
[----:B------:R-:W-:-:S06]  /*04a0*/  @!P1 VIADD R8, R8, 0x1 ;  /* 0x0000000108089836 */ /* 0x000fcc0000000000 */
[----:B------:R-:W-:Y:S01]  /*04b0*/  @!P0 IMAD.IADD R2, R2, 0x1, -R15 ;  /* 0x0000000102028824 */ /* 0x000fe200078e0a0f */
[----:B------:R-:W-:Y:S02]  /*04c0*/  ISETP.NE.AND P0, PT, R6, RZ, PT ;  /* 0x000000ff0600720c */ /* 0x000fe40003f05270 */
[----:B------:R-:W-:Y:S01]  /*04d0*/  LOP3.LUT R6, R11, R6, RZ, 0x3c, !PT ;  /* 0x000000060b067212 */ /* 0x000fe200078e3cff */
[----:B------:R-:W-:Y:S01]  /*04e0*/  @!P2 IMAD.MOV R2, RZ, RZ, -R2 ;  /* 0x000000ffff02a224 */ /* 0x000fe200078e0a02 */
[----:B------:R-:W-:Y:S02]  /*04f0*/  ISETP.GE.U32.AND P2, PT, R10, R15, PT ;  /* 0x0000000f0a00720c */ /* 0x000fe40003f46070 */
[----:B------:R-:W-:Y:S02]  /*0500*/  ISETP.GE.AND P3, PT, R6, RZ, PT ;  /* 0x000000ff0600720c */ /* 0x000fe40003f66270 */
[----:B------:R-:W-:Y:S01]  /*0510*/  SEL R7, R5, R2, !P0 ;  /* 0x0000000205077207 */ /* 0x000fe20004000000 */
[----:B------:R-:W-:-:S04]  /*0520*/  IMAD.MOV.U32 R2, RZ, RZ, RZ ;  /* 0x000000ffff027224 */ /* 0x000fc800078e00ff */
[----:B------:R-:W-:Y:S02]  /*0530*/  IMAD.IADD R7, R0, 0x1, R7 ;  /* 0x0000000100077824 */ /* 0x000fe400078e0207 */
[--C-:B--2---:R-:W-:Y:S02]  /*0540*/  IMAD.MOV R0, RZ, RZ, -R3.reuse ;  /* 0x000000ffff007224 */ /* 0x104fe400078e0a03 */
[----:B------:R-:W-:Y:S02]  /*0550*/  IMAD.SHL.U32 R11, R7, 0x80, RZ ;  /* 0x00000080070b7824 */ /* 0x000fe400078e00ff */
[----:B------:R-:W-:Y:S02]  /*0560*/  IMAD.MOV.U32 R7, RZ, RZ, R0 ;  /* 0x000000ffff077224 */ /* 0x000fe400078e0000 */
[----:B------:R-:W-:Y:S01]  /*0570*/  @P2 VIADD R8, R8, 0x1 ;  /* 0x0000000108082836 */ /* 0x000fe20000000000 */
[----:B------:R-:W-:Y:S01]  /*0580*/  LOP3.LUT R6, R11, R12, RZ, 0xfc, !PT ;  /* 0x0000000c0b067212 */ /* 0x000fe200078efcff */
[----:B------:R-:W-:Y:S01]  /*0590*/  IMAD R7, R7, R4, RZ ;  /* 0x0000000407077224 */ /* 0x000fe200078e02ff */
[----:B------:R-:W-:Y:S01]  /*05a0*/  LOP3.LUT R10, R11, 0x40, R12, 0xfe, !PT ;  /* 0x000000400b0a7812 */ /* 0x000fe200078efe0c */
[----:B------:R-:W-:Y:S01]  /*05b0*/  @!P3 IMAD.MOV R8, RZ, RZ, -R8 ;  /* 0x000000ffff08b224 */ /* 0x000fe200078e0a08 */
[----:B------:R-:W-:Y:S01]  /*05c0*/  IABS R15, R6 ;  /* 0x00000006000f7213 */ /* 0x000fe20000000000 */
[----:B------:R-:W-:Y:S01]  /*05d0*/  IMAD.HI.U32 R2, R3, R7, R2 ;  /* 0x0000000703027227 */ /* 0x000fe200078e0002 */
[----:B------:R-:W-:-:S02]  /*05e0*/  IABS R17, R10 ;  /* 0x0000000a00117213 */ /* 0x000fc40000000000 */
[----:B------:R-:W-:Y:S02]  /*05f0*/  SEL R7, R5, R8, !P0 ;  /* 0x0000000805077207 */ /* 0x000fe40004000000 */
[----:B------:R-:W-:Y:S01]  /*0600*/  LOP3.LUT R5, R12, 0x40, RZ, 0xfc, !PT ;  /* 0x000000400c057812 */ /* 0x000fe200078efcff */
[----:B------:R-:W-:-:S04]  /*0610*/  IMAD.HI.U32 R0, R2, R15, RZ ;  /* 0x0000000f02007227 */ /* 0x000fc800078e00ff */
[----:B------:R-:W-:-:S04]  /*0620*/  IMAD.HI.U32 R2, R2, R17, RZ ;  /* 0x0000001102027227 */ /* 0x000fc800078e00ff */
[----:B------:R-:W-:Y:S02]  /*0630*/  IMAD.MOV R0, RZ, RZ, -R0 ;  /* 0x000000ffff007224 */ /* 0x000fe400078e0a00 */
[----:B------:R-:W-:Y:S02]  /*0640*/  IMAD.MOV R2, RZ, RZ, -R2 ;  /* 0x000000ffff027224 */ /* 0x000fe400078e0a02 */
[C---:B------:R-:W-:Y:S02]  /*0650*/  IMAD R15, R4.reuse, R0, R15 ;  /* 0x00000000040f7224 */ /* 0x040fe400078e020f */
[C---:B------:R-:W-:Y:S02]  /*0660*/  IMAD R17, R4.reuse, R2, R17 ;  /* 0x0000000204117224 */ /* 0x040fe400078e0211 */
[----:B------:R-:W-:Y:S01]  /*0670*/  IMAD.SHL.U32 R7, R7, 0x40, RZ ;  /* 0x0000004007077824 */ /* 0x000fe200078e00ff */
[C---:B------:R-:W-:Y:S01]  /*0680*/  ISETP.GT.U32.AND P0, PT, R4.reuse, R15, PT ;  /* 0x0000000f0400720c */ /* 0x040fe20003f04070 */
[----:B------:R-:W-:Y:S01]  /*0690*/  IMAD.SHL.U32 R0, R13, 0x8, RZ ;  /* 0x000000080d007824 */ /* 0x000fe200078e00ff */
[----:B------:R-:W-:-:S02]  /*06a0*/  ISETP.GT.U32.AND P1, PT, R4, R17, PT ;  /* 0x000000110400720c */ /* 0x000fc40003f24070 */
[----:B------:R-:W-:-:S05]  /*06b0*/  LOP3.LUT R19, R7, R12, RZ, 0xfc, !PT ;  /* 0x0000000c07137212 */ /* 0x000fca00078efcff */
[----:B------:R-:W-:-:S04]  /*06c0*/  IMAD.HI R2, R19, 0x2aaaaaab, RZ ;  /* 0x2aaaaaab13027827 */ /* 0x000fc800078e02ff */
[----:B------:R-:W-:Y:S01]  /*06d0*/  @!P0 IMAD.IADD R15, R15, 0x1, -R4 ;  /* 0x000000010f0f8824 */ /* 0x000fe200078e0a04 */
[----:B------:R-:W-:Y:S01]  /*06e0*/  SHF.R.U32.HI R3, RZ, 0x1f, R2 ;  /* 0x0000001fff037819 */ /* 0x000fe20000011602 */
[----:B------:R-:W-:Y:S01]  /*06f0*/  @!P1 IMAD.IADD R17, R17, 0x1, -R4 ;  /* 0x0000000111119824 */ /* 0x000fe200078e0a04 */
[----:B------:R-:W-:Y:S02]  /*0700*/  ISETP.GE.AND P0, PT, R6, RZ, PT ;  /* 0x000000ff0600720c */ /* 0x000fe40003f06270 */
[C---:B------:R-:W-:Y:S02]  /*0710*/  ISETP.GT.U32.AND P2, PT, R4.reuse, R15, PT ;  /* 0x0000000f0400720c */ /* 0x040fe40003f44070 */
[----:B------:R-:W-:Y:S02]  /*0720*/  ISETP.GT.U32.AND P3, PT, R4, R17, PT ;  /* 0x000000110400720c */ /* 0x000fe40003f64070 */
[----:B------:R-:W-:Y:S02]  /*0730*/  ISETP.GE.AND P1, PT, R10, RZ, PT ;  /* 0x000000ff0a00720c */ /* 0x000fe40003f26270 */
[----:B------:R-:W-:-:S02]  /*0740*/  LEA.HI R6, R2, R3, RZ, 0x17 ;  /* 0x0000000302067211 */ /* 0x000fc400078fb8ff */
[----:B------:R-:W2:Y:S01]  /*0750*/  LDC.64 R2, c[0x0][0x210] ;  /* 0x00008400ff027b82 */ /* 0x000ea20000000a00 */
[----:B------:R-:W-:-:S04]  /*0760*/  LOP3.LUT R10, R0, 0x18, R13, 0x48, !PT ;  /* 0x00000018000a7812 */ /* 0x000fc800078e480d */
[--C-:B------:R-:W-:Y:S01]  /*0770*/  @!P2 IMAD.IADD R15, R15, 0x1, -R4.reuse ;  /* 0x000000010f0fa824 */ /* 0x100fe200078e0a04 */
[----:B------:R-:W-:Y:S01]  /*0780*/  ISETP.NE.AND P2, PT, R9, RZ, PT ;  /* 0x000000ff0900720c */ /* 0x000fe20003f45270 */
[----:B------:R-:W-:Y:S01]  /*0790*/  @!P3 IMAD.IADD R17, R17, 0x1, -R4 ;  /* 0x000000011111b824 */ /* 0x000fe200078e0a04 */
[----:B------:R-:W-:Y:S01]  /*07a0*/  LOP3.LUT R4, R0, 0x18, RZ, 0xc0, !PT ;  /* 0x0000001800047812 */ /* 0x000fe200078ec0ff */
[--C-:B------:R-:W-:Y:S02]  /*07b0*/  IMAD R8, R12, 0x20, R10.reuse ;  /* 0x000000200c087824 */ /* 0x100fe400078e020a */
[----:B------:R-:W-:Y:S01]  /*07c0*/  IMAD R12, R5, 0x20, R10 ;  /* 0x00000020050c7824 */ /* 0x000fe200078e020a */
[----:B------:R-:W-:Y:S01]  /*07d0*/  SHF.R.U32.HI R10, RZ, 0x3, R13 ;  /* 0x00000003ff0a7819 */ /* 0x000fe2000001160d */
[----:B------:R-:W-:Y:S01]  /*07e0*/  IMAD R5, R6, -0xc00, R19 ;  /* 0xfffff40006057824 */ /* 0x000fe200078e0213 */
[----:B------:R-:W-:Y:S01]  /*07f0*/  LOP3.LUT R6, RZ, R9, RZ, 0x33, !PT ;  /* 0x00000009ff067212 */ /* 0x000fe200078e33ff */
[----:B------:R-:W-:-:S02]  /*0800*/  @!P0 IMAD.MOV R15, RZ, RZ, -R15 ;  /* 0x000000ffff0f8224 */ /* 0x000fc400078e0a0f */
[----:B------:R-:W-:-:S03]  /*0810*/  @!P1 IMAD.MOV R17, RZ, RZ, -R17 ;  /* 0x000000ffff119224 */ /* 0x000fc600078e0a11 */
[C---:B------:R-:W-:Y:S01]  /*0820*/  SEL R19, R6.reuse, R15, !P2 ;  /* 0x0000000f06137207 */ /* 0x040fe20005000000 */
[--C-:B------:R-:W-:Y:S01]  /*0830*/  IMAD R15, R5, 0x3000, R4.reuse ;  /* 0x00003000050f7824 */ /* 0x100fe200078e0204 */
[----:B------:R-:W-:Y:S02]  /*0840*/  SEL R17, R6, R17, !P2 ;  /* 0x0000001106117207 */ /* 0x000fe40005000000 */
[----:B------:R-:W-:Y:S01]  /*0850*/  SGXT.U32 R6, R10, 0x5 ;  /* 0x000000050a06781a */ /* 0x000fe20000000000 */
[--C-:B------:R-:W-:Y:S02]  /*0860*/  IMAD R5, R19, 0x3000, R4.reuse ;  /* 0x0000300013057824 */ /* 0x100fe400078e0204 */
[----:B------:R-:W-:Y:S01]  /*0870*/  IMAD R17, R17, 0x3000, R4 ;  /* 0x0000300011117824 */ /* 0x000fe200078e0204 */
[----:B------:R-:W-:Y:S01]  /*0880*/  LOP3.LUT R6, R6, R11, RZ, 0xfc, !PT ;  /* 0x0000000b06067212 */ /* 0x000fe200078efcff */
[----:B-1---5:R-:W-:Y:S01]  /*0890*/  IMAD.WIDE R22, R15, 0x2, R22 ;  /* 0x000000020f167825 */ /* 0x022fe200078e0216 */
[----:B------:R-:W-:-:S03]  /*08a0*/  LEA R15, R8, UR6, 0x1 ;  /* 0x00000006080f7c11 */ /* 0x000fc6000f8e08ff */
[----:B--2---:R-:W-:Y:S01]  /*08b0*/  IMAD.WIDE R4, R5, 0x2, R2 ;  /* 0x0000000205047825 */ /* 0x004fe200078e0202 */
[----:B------:R-:W-:-:S03]  /*08c0*/  IADD3 R14, P0, R22, 0xc0, RZ ;  /* 0x000000c0160e7810 */ /* 0x000fc60007f1e0ff */
[----:B------:R-:W-:Y:S01]  /*08d0*/  IMAD.WIDE R10, R17, 0x2, R2 ;  /* 0x00000002110a7825 */ /* 0x000fe200078e0202 */
[----:B------:R-:W-:Y:S01]  /*08e0*/  LEA R17, R12, UR6, 0x1 ;  /* 0x000000060c117c11 */ /* 0x000fe2000f8e08ff */
[----:B------:R-:W-:Y:S01]  /*08f0*/  @!PT LDS RZ, [RZ] ;  /* 0x00000000fffff984 */ /* 0x000fe20000000800 */
[----:B------:R-:W-:Y:S01]  /*0900*/  @!PT LDS RZ, [RZ] ;  /* 0x00000000fffff984 */ /* 0x000fe20000000800 */
[----:B------:R-:W-:Y:S01]  /*0910*/  @!PT LDS RZ, [RZ] ;  /* 0x00000000fffff984 */ /* 0x000fe20000000800 */
[----:B------:R-:W-:Y:S01]  /*0920*/  LDGSTS.E.BYPASS.128 [R15], desc[UR18][R4.64] ;  /* 0x00000000040f7fae */ /* 0x000fe2000b901c52 */
[----:B------:R-:W-:Y:S01]  /*0930*/  IADD3 R2, P2, R4, 0xc0, RZ ;  /* 0x000000c004027810 */ /* 0x000fe20007f5e0ff */
[----:B------:R-:W-:Y:S01]  /*0940*/  IMAD.X R21, RZ, RZ, R23, P0 ;  /* 0x000000ffff157224 */ /* 0x000fe200000e0617 */
[----:B------:R-:W-:Y:S01]  /*0950*/  IADD3 R16, P1, R10, 0xc0, RZ ;  /* 0x000000c00a107810 */ /* 0x000fe20007f3e0ff */
[----:B------:R-:W-:Y:S02]  /*0960*/  LDGSTS.E.BYPASS.128 [R17], desc[UR18][R10.64] ;  /* 0x000000000a117fae */ /* 0x000fe4000b901c52 */
[----:B------:R-:W-:Y:S02]  /*0970*/  IMAD.X R3, RZ, RZ, R5, P2 ;  /* 0x000000ffff037224 */ /* 0x000fe400010e0605 */
[----:B------:R-:W0:Y:S01]  /*0980*/  LDGDEPBAR ;  /* 0x00000000000079af */ /* 0x000e220000000000 */
[----:B------:R-:W-:-:S03]  /*0990*/  IMAD.X R19, RZ, RZ, R11, P1 ;  /* 0x000000ffff137224 */ /* 0x000fc600008e060b */
[----:B------:R-:W-:Y:S04]  /*09a0*/  LDGSTS.E.BYPASS.128 [R15+0x8000], desc[UR18][R22.64] ;  /* 0x08000000160f7fae */ /* 0x000fe8000b901c52 */
[----:B------:R-:W0:Y:S01]  /*09b0*/  LDGDEPBAR ;  /* 0x00000000000079af */ /* 0x000e220000000000 */
[----:B------:R-:W-:Y:S06]  /*09c0*/  BAR.SYNC.DEFER_BLOCKING 0x0 ;  /* 0x0000000000007b1d */ /* 0x000fec0000010000 */
[----:B------:R-:W-:Y:S01]  /*09d0*/  @!PT LDS RZ, [RZ] ;  /* 0x00000000fffff984 */ /* 0x000fe20000000800 */
[----:B------:R-:W-:Y:S01]  /*09e0*/  @!PT LDS RZ, [RZ] ;  /* 0x00000000fffff984 */ /* 0x000fe20000000800 */
[----:B------:R-:W-:Y:S01]  /*09f0*/  @!PT LDS RZ, [RZ] ;  /* 0x00000000fffff984 */ /* 0x000fe20000000800 */
[----:B------:R-:W-:Y:S04]  /*0a00*/  LDGSTS.E.BYPASS.128 [R15+0x2000], desc[UR18][R4.64+0x40] ;  /* 0x02000040040f7fae */ /* 0x000fe8000b901c52 */
[----:B------:R-:W-:Y:S04]  /*0a10*/  LDGSTS.E.BYPASS.128 [R17+0x2000], desc[UR18][R10.64+0x40] ;  /* 0x020000400a117fae */ /* 0x000fe8000b901c52 */
[----:B------:R-:W0:Y:S04]  /*0a20*/  LDGDEPBAR ;  /* 0x00000000000079af */ /* 0x000e280000000000 */
[----:B------:R-:W-:Y:S04]  /*0a30*/  LDGSTS.E.BYPASS.128 [R15+0x9000], desc[UR18][R22.64+0x40] ;  /* 0x09000040160f7fae */ /* 0x000fe8000b901c52 */
[----:B------:R-:W0:Y:S01]  /*0a40*/  LDGDEPBAR ;  /* 0x00000000000079af */ /* 0x000e220000000000 */
[----:B------:R-:W-:Y:S06]  /*0a50*/  BAR.SYNC.DEFER_BLOCKING 0x0 ;  /* 0x0000000000007b1d */ /* 0x000fec0000010000 */
[----:B------:R-:W-:Y:S01]  /*0a60*/  @!PT LDS RZ, [RZ] ;  /* 0x00000000fffff984 */ /* 0x000fe20000000800 */
[----:B------:R-:W-:Y:S01]  /*0a70*/  @!PT LDS RZ, [RZ] ;  /* 0x00000000fffff984 */ /* 0x000fe20000000800 */
[----:B------:R-:W-:Y:S01]  /*0a80*/  @!PT LDS RZ, [RZ] ;  /* 0x00000000fffff984 */ /* 0x000fe20000000800 */
[----:B------:R-:W-:Y:S04]  /*0a90*/  LDGSTS.E.BYPASS.128 [R15+0x4000], desc[UR18][R4.64+0x80] ;  /* 0x04000080040f7fae */ /* 0x000fe8000b901c52 */
[----:B------:R1:W-:Y:S04]  /*0aa0*/  LDGSTS.E.BYPASS.128 [R17+0x4000], desc[UR18][R10.64+0x80] ;  /* 0x040000800a117fae */ /* 0x0003e8000b901c52 */
[----:B------:R-:W0:Y:S04]  /*0ab0*/  LDGDEPBAR ;  /* 0x00000000000079af */ /* 0x000e280000000000 */
[----:B------:R2:W-:Y:S04]  /*0ac0*/  LDGSTS.E.BYPASS.128 [R15+0xa000], desc[UR18][R22.64+0x80] ;  /* 0x0a000080160f7fae */ /* 0x0005e8000b901c52 */
[----:B------:R-:W0:Y:S01]  /*0ad0*/  LDGDEPBAR ;  /* 0x00000000000079af */ /* 0x000e220000000000 */
[----:B-1----:R-:W-:-:S02]  /*0ae0*/  SHF.R.U32.HI R17, RZ, 0x3, R13 ;  /* 0x00000003ff117819 */ /* 0x002fc4000001160d */
[----:B--2---:R-:W-:-:S07]  /*0af0*/  LOP3.LUT R23, R18, 0x7fffffc, RZ, 0xc0, !PT ;  /* 0x07fffffc12177812 */ /* 0x004fce00078ec0ff */
.L_x_0:
[----:B------:R-:W1:Y:S01]  /*0b00*/  SHFL.IDX PT, R4, R23, RZ, 0x1f ;  /* 0x00001fff17047589 */ /* 0x000e6200000e0000 */
[----:B------:R-:W-:Y:S01]  /*0b10*/  UIADD3 UR4, UR4, 0x1, URZ ;  /* 0x0000000104047890 */ /* 0x000fe2000fffe03f */
[----:B------:R-:W-:-:S04]  /*0b20*/  DEPBAR.LE SB0, 0x4 ;  /* 0x000081000000791a */ /* 0x000fc80000000000 */
[----:B------:R-:W-:Y:S01]  /*0b30*/  UISETP.GE.AND UP0, UPT, UR4, 0x4, UPT ;  /* 0x000000040400788c */ /* 0x000fe2000bf06270 */
[----:B------:R-:W-:Y:S01]  /*0b40*/  BAR.SYNC.DEFER_BLOCKING 0x0 ;  /* 0x0000000000007b1d */ /* 0x000fe20000010000 */
[----:B------:R-:W-:Y:S02]  /*0b50*/  VIADD R56, R56, 0x1 ;  /* 0x0000000138387836 */ /* 0x000fe40000000000 */
[----:B------:R-:W-:Y:S01]  /*0b60*/  USEL UR16, UR4, URZ, !UP0 ;  /* 0x0000003f04107287 */ /* 0x000fe2000c000000 */
[----:B------:R-:W-:Y:S02]  /*0b70*/  IMAD.MOV.U32 R10, RZ, RZ, R14 ;  /* 0x000000ffff0a7224 */ /* 0x000fe400078e000e */
[----:B------:R-:W-:Y:S01]  /*0b80*/  UMOV UR11, 0x80000020 ;  /* 0x80000020000b7882 */ /* 0x000fe20000000000 */
[----:B------:R-:W-:Y:S01]  /*0b90*/  ULEA UR4, UR16, UR6, 0xd ;  /* 0x0000000610047291 */ /* 0x000fe2000f8e683f */
[----:B------:R-:W-:Y:S01]  /*0ba0*/  ISETP.GE.AND P1, PT, R56, 0x4, PT ;  /* 0x000000043800780c */ /* 0x000fe20003f26270 */
[----:B------:R-:W-:-:S02]  /*0bb0*/  VIADD R14, R20, 0x40 ;  /* 0x00000040140e7836 */ /* 0x000fc40000000000 */
[----:B------:R-:W-:Y:S01]  /*0bc0*/  USHF.R.U32.HI UR4, URZ, 0x4, UR4 ;  /* 0x000000043f047899 */ /* 0x000fe20008011604 */
[----:B------:R-:W-:-:S03]  /*0bd0*/  SEL R56, R56, RZ, !P1 ;  /* 0x000000ff38387207 */ /* 0x000fc60004800000 */
[----:B------:R-:W-:Y:S01]  /*0be0*/  ULOP3.LUT UR4, UR4, 0x3fff, URZ, 0xc0, !UPT ;  /* 0x00003fff04047892 */ /* 0x000fe2000f8ec03f */
[----:B------:R-:W-:Y:S02]  /*0bf0*/  LEA R5, R56, UR6, 0xd ;  /* 0x0000000638057c11 */ /* 0x000fe4000f8e68ff */
[----:B-1----:R-:W-:Y:S01]  /*0c00*/  R2UR UR5, R4 ;  /* 0x00000000040572ca */ /* 0x002fe200000e0000 */
[----:B------:R-:W-:Y:S02]  /*0c10*/  VIADD R4, R20, 0x20 ;  /* 0x0000002014047836 */ /* 0x000fe40000000000 */
[--C-:B------:R-:W-:Y:S02]  /*0c20*/  IMAD R11, R8, 0x2, R5.reuse ;  /* 0x00000002080b7824 */ /* 0x100fe400078e0205 */
[----:B------:R-:W-:Y:S01]  /*0c30*/  IMAD R57, R12, 0x2, R5 ;  /* 0x000000020c397824 */ /* 0x000fe200078e0205 */
[----:B------:R-:W-:Y:S01]  /*0c40*/  WARPGROUP.ARRIVE ;  /* 0x00000000000079c5 */ /* 0x000fe20000000000 */
[----:B------:R-:W-:Y:S01]  /*0c50*/  ISETP.GE.U32.AND P0, PT, R4, 0x2fa0, PT ;  /* 0x00002fa00400780c */ /* 0x000fe20003f06070 */
[----:B------:R-:W-:-:S02]  /*0c60*/  IMAD.MOV.U32 R4, RZ, RZ, R16 ;  /* 0x000000ffff047224 */ /* 0x000fc400078e0010 */
[----:B------:R-:W-:Y:S02]  /*0c70*/  IMAD.MOV.U32 R5, RZ, RZ, R19 ;  /* 0x000000ffff057224 */ /* 0x000fe400078e0013 */
[C---:B------:R-:W-:Y:S01]  /*0c80*/  IMAD R19, R56.reuse, 0x1000, R15 ;  /* 0x0000100038137824 */ /* 0x040fe200078e020f */
[----:B------:R-:W-:Y:S01]  /*0c90*/  USHF.L.U32 UR7, UR5, 0x6, URZ ;  /* 0x0000000605077899 */ /* 0x000fe2000800063f */
[----:B------:R-:W-:Y:S01]  /*0ca0*/  VIADD R56, R56, 0x1 ;  /* 0x0000000138387836 */ /* 0x000fe20000000000 */
[----:B------:R-:W-:Y:S02]  /*0cb0*/  ULEA UR5, UR16, UR6, 0xc ;  /* 0x0000000610057291 */ /* 0x000fe4000f8e603f */
[----:B------:R-:W-:Y:S02]  /*0cc0*/  ULOP3.LUT UR7, UR7, 0x1c0, URZ, 0xc0, !UPT ;  /* 0x000001c007077892 */ /* 0x000fe4000f8ec03f */
[----:B------:R-:W-:Y:S01]  /*0cd0*/  UIADD3 UR5, UR5, 0x8000, URZ ;  /* 0x0000800005057890 */ /* 0x000fe2000fffe03f */
[----:B------:R-:W-:Y:S01]  /*0ce0*/  ISETP.GE.AND P1, PT, R56, 0x4, PT ;  /* 0x000000043800780c */ /* 0x000fe20003f26270 */
[----:B------:R-:W-:-:S02]  /*0cf0*/  UIADD3 UR12, UP0, UR7, UR4, URZ ;  /* 0x00000004070c7290 */ /* 0x000fc4000ff1e03f */
[----:B------:R-:W-:Y:S01]  /*0d00*/  USHF.R.U32.HI UR5, URZ, 0x4, UR5 ;  /* 0x000000043f057899 */ /* 0x000fe20008011605 */
[----:B------:R-:W-:Y:S01]  /*0d10*/  SEL R56, R56, RZ, !P1 ;  /* 0x000000ff38387207 */ /* 0x000fe20004800000 */
[----:B------:R-:W-:Y:S02]  /*0d20*/  UIADD3.X UR13, URZ, URZ, URZ, UP0, !UPT ;  /* 0x0000003f3f0d7290 */ /* 0x000fe400087fe43f */
[----:B------:R-:W-:Y:S02]  /*0d30*/  ULOP3.LUT UR4, UR5, 0x3fff, URZ, 0xc0, !UPT ;  /* 0x00003fff05047892 */ /* 0x000fe4000f8ec03f */
[----:B------:R-:W-:Y:S02]  /*0d40*/  ULOP3.LUT UR8, UR12, 0x2000000, URZ, 0xfc, !UPT ;  /* 0x020000000c087892 */ /* 0x000fe4000f8efc3f */
[----:B------:R-:W-:Y:S02]  /*0d50*/  ULOP3.LUT UR10, UR4, 0x1000000, URZ, 0xfc, !UPT ;  /* 0x01000000040a7892 */ /* 0x000fe4000f8efc3f */
[----:B------:R-:W-:Y:S01]  /*0d60*/  ULOP3.LUT UR9, UR13, 0x80000020, URZ, 0xfc, !UPT ;  /* 0x800000200d097892 */ /* 0x000fe2000f8efc3f */
[----:B------:R-:W-:Y:S01]  /*0d70*/  UMOV UR5, URZ ;  /* 0x0000003f00057c82 */ /* 0x000fe20008000000 */
[----:B------:R-:W-:-:S04]  /*0d80*/  UIADD3 UR16, UR16, 0x1, URZ ;  /* 0x0000000110107890 */ /* 0x000fc8000fffe03f */
[----:B------:R-:W-:-:S03]  /*0d90*/  UISETP.GE.AND UP0, UPT, UR16, 0x4, UPT ;  /* 0x000000041000788c */ /* 0x000fc6000bf06270 */
[----:B------:R-:W-:Y:S01]  /*0da0*/  HGMMA.64x64x16.F32.BF16 R24, gdesc[UR8], R24 ;  /* 0x00e00000081879f0 */ /* 0x000fe20008701818 */
[----:B------:R-:W-:Y:S01]  /*0db0*/  UMOV UR8, 0x2000002 ;  /* 0x0200000200087882 */ /* 0x000fe20000000000 */
[----:B------:R-:W-:Y:S01]  /*0dc0*/  UMOV UR9, 0x80000020 ;  /* 0x8000002000097882 */ /* 0x000fe20000000000 */
[----:B------:R-:W-:Y:S01]  /*0dd0*/  UMOV UR10, 0x1000002 ;  /* 0x01000002000a7882 */ /* 0x000fe20000000000 */
[----:B------:R-:W-:Y:S01]  /*0de0*/  UMOV UR11, 0x80000020 ;  /* 0x80000020000b7882 */ /* 0x000fe20000000000 */
[----:B------:R-:W-:Y:S02]  /*0df0*/  UIADD3.64 UR12, UR12, UR8, URZ ;  /* 0x000000080c0c7297 */ /* 0x000fe4000fffe03f */
[----:B------:R-:W-:Y:S02]  /*0e00*/  UIADD3.64 UR14, UR4, UR10, URZ ;  /* 0x0000000a040e7297 */ /* 0x000fe4000fffe03f */
[----:B------:R-:W-:-:S04]  /*0e10*/  USEL UR20, UR16, URZ, !UP0 ;  /* 0x0000003f10147287 */ /* 0x000fc8000c000000 */
[----:B------:R-:W-:Y:S02]  /*0e20*/  ULEA UR4, UR20, UR6, 0xd ;  /* 0x0000000614047291 */ /* 0x000fe4000f8e683f */
[----:B------:R-:W-:Y:S02]  /*0e30*/  ULEA UR5, UR20, UR6, 0xc ;  /* 0x0000000614057291 */ /* 0x000fe4000f8e603f */
[----:B------:R-:W-:Y:S02]  /*0e40*/  USHF.R.U32.HI UR4, URZ, 0x4, UR4 ;  /* 0x000000043f047899 */ /* 0x000fe40008011604 */
[----:B------:R-:W-:Y:S02]  /*0e50*/  UIADD3 UR5, UR5, 0x8000, URZ ;  /* 0x0000800005057890 */ /* 0x000fe4000fffe03f */
[----:B------:R-:W-:Y:S02]  /*0e60*/  ULOP3.LUT UR4, UR4, 0x3fff, URZ, 0xc0, !UPT ;  /* 0x00003fff04047892 */ /* 0x000fe4000f8ec03f */
[----:B------:R-:W-:-:S02]  /*0e70*/  USHF.R.U32.HI UR5, URZ, 0x4, UR5 ;  /* 0x000000043f057899 */ /* 0x000fc40008011605 */
[----:B------:R-:W-:Y:S02]  /*0e80*/  UIADD3 UR16, UP0, UR7, UR4, URZ ;  /* 0x0000000407107290 */ /* 0x000fe4000ff1e03f */
[----:B------:R-:W-:Y:S02]  /*0e90*/  ULOP3.LUT UR4, UR5, 0x3fff, URZ, 0xc0, !UPT ;  /* 0x00003fff05047892 */ /* 0x000fe4000f8ec03f */
[----:B------:R-:W-:Y:S01]  /*0ea0*/  UIADD3.X UR17, URZ, URZ, URZ, UP0, !UPT ;  /* 0x0000003f3f117290 */ /* 0x000fe200087fe43f */
[----:B------:R-:W-:Y:S01]  /*0eb0*/  UMOV UR5, URZ ;  /* 0x0000003f00057c82 */ /* 0x000fe20008000000 */
[----:B------:R-:W-:-:S04]  /*0ec0*/  UIADD3 UR20, UR20, 0x1, URZ ;  /* 0x0000000114147890 */ /* 0x000fc8000fffe03f */
[----:B------:R-:W-:-:S04]  /*0ed0*/  UISETP.GE.AND UP0, UPT, UR20, 0x4, UPT ;  /* 0x000000041400788c */ /* 0x000fc8000bf06270 */
[----:B------:R-:W-:Y:S01]  /*0ee0*/  USEL UR20, UR20, URZ, !UP0 ;  /* 0x0000003f14147287 */ /* 0x000fe2000c000000 */
[----:B------:R-:W-:Y:S01]  /*0ef0*/  HGMMA.64x64x16.F32.BF16 R24, gdesc[UR12], R24, gsb0 ;  /* 0x00e000000c1879f0 */ /* 0x000fe20008001818 */
[----:B------:R-:W-:Y:S02]  /*0f00*/  ULOP3.LUT UR12, UR16, 0x2000000, URZ, 0xfc, !UPT ;  /* 0x02000000100c7892 */ /* 0x000fe4000f8efc3f */
[----:B------:R-:W-:Y:S02]  /*0f10*/  ULOP3.LUT UR14, UR4, 0x1000000, URZ, 0xfc, !UPT ;  /* 0x01000000040e7892 */ /* 0x000fe4000f8efc3f */
[----:B------:R-:W-:Y:S01]  /*0f20*/  ULOP3.LUT UR13, UR17, 0x80000020, URZ, 0xfc, !UPT ;  /* 0x80000020110d7892 */ /* 0x000fe2000f8efc3f */
[----:B------:R-:W-:Y:S01]  /*0f30*/  UMOV UR15, 0x80000020 ;  /* 0x80000020000f7882 */ /* 0x000fe20000000000 */
[----:B------:R-:W-:Y:S02]  /*0f40*/  WARPGROUP.DEPBAR.LE gsb0, 0x1 ;  /* 0x00008000000079c5 */ /* 0x000fe40000010100 */
[----:B------:R-:W-:Y:S06]  /*0f50*/  BAR.SYNC.DEFER_BLOCKING 0x0 ;  /* 0x0000000000007b1d */ /* 0x000fec0000010000 */
[----:B------:R-:W-:Y:S01]  /*0f60*/  @!PT LDS RZ, [RZ] ;  /* 0x00000000fffff984 */ /* 0x000fe20000000800 */
[----:B------:R-:W-:Y:S01]  /*0f70*/  @!PT LDS RZ, [RZ] ;  /* 0x00000000fffff984 */ /* 0x000fe20000000800 */
[----:B------:R-:W-:Y:S01]  /*0f80*/  @!PT LDS RZ, [RZ] ;  /* 0x00000000fffff984 */ /* 0x000fe20000000800 */
[----:B------:R1:W-:Y:S04]  /*0f90*/  LDGSTS.E.BYPASS.128 [R11], desc[UR18][R2.64], !P0 ;  /* 0x00000000020b7fae */ /* 0x0003e8000c101c52 */
[----:B------:R2:W-:Y:S04]  /*0fa0*/  LDGSTS.E.BYPASS.128 [R57], desc[UR18][R4.64], !P0 ;  /* 0x0000000004397fae */ /* 0x0005e8000c101c52 */
[----:B------:R-:W0:Y:S01]  /*0fb0*/  LDGDEPBAR ;  /* 0x00000000000079af */ /* 0x000e220000000000 */
[----:B-1----:R-:W-:-:S02]  /*0fc0*/  IMAD.MOV.U32 R11, RZ, RZ, R21 ;  /* 0x000000ffff0b7224 */ /* 0x002fc400078e0015 */
[----:B--2---:R-:W-:-:S03]  /*0fd0*/  IMAD R57, R56, 0x1000, R15 ;  /* 0x0000100038397824 */ /* 0x004fc600078e020f */
[----:B------:R1:W-:Y:S01]  /*0fe0*/  LDGSTS.E.BYPASS.128 [R19+0x8000], desc[UR18][R10.64], !P0 ;  /* 0x080000000a137fae */ /* 0x0003e2000c101c52 */
[----:B------:R-:W-:Y:S01]  /*0ff0*/  ISETP.GE.U32.AND P0, PT, R14, 0x2fa0, PT ;  /* 0x00002fa00e00780c */ /* 0x000fe20003f06070 */
[C---:B------:R-:W-:Y:S02]  /*1000*/  VIADD R14, R20.reuse, 0x60 ;  /* 0x00000060140e7836 */ /* 0x040fe40000000000 */
[----:B------:R-:W0:Y:S01]  /*1010*/  LDGDEPBAR ;  /* 0x00000000000079af */ /* 0x000e220000000000 */
[----:B------:R-:W-:Y:S01]  /*1020*/  VIADD R20, R20, 0x80 ;  /* 0x0000008014147836 */ /* 0x000fe20000000000 */
[C---:B-1----:R-:W-:Y:S01]  /*1030*/  LEA R19, R56.reuse, UR6, 0xd ;  /* 0x0000000638137c11 */ /* 0x042fe2000f8e68ff */
[----:B------:R-:W-:-:S04]  /*1040*/  VIADD R56, R56, 0x1 ;  /* 0x0000000138387836 */ /* 0x000fc80000000000 */
[--C-:B------:R-:W-:Y:S01]  /*1050*/  IMAD R21, R8, 0x2, R19.reuse ;  /* 0x0000000208157824 */ /* 0x100fe200078e0213 */
[----:B------:R-:W-:Y:S01]  /*1060*/  ISETP.GE.AND P1, PT, R56, 0x4, PT ;  /* 0x000000043800780c */ /* 0x000fe20003f26270 */
[----:B------:R-:W-:-:S03]  /*1070*/  IMAD R19, R12, 0x2, R19 ;  /* 0x000000020c137824 */ /* 0x000fc600078e0213 */
[----:B------:R-:W-:Y:S01]  /*1080*/  SEL R22, R56, RZ, !P1 ;  /* 0x000000ff38167207 */ /* 0x000fe20004800000 */
[----:B------:R-:W-:-:S04]  /*1090*/  DEPBAR.LE SB0, 0x4 ;  /* 0x000081000000791a */ /* 0x000fc80000000000 */
[----:B------:R-:W-:Y:S06]  /*10a0*/  BAR.SYNC.DEFER_BLOCKING 0x0 ;  /* 0x0000000000007b1d */ /* 0x000fec0000010000 */
[----:B------:R-:W-:-:S06]  /*10b0*/  WARPGROUP.ARRIVE ;  /* 0x00000000000079c5 */ /* 0x000fcc0000000000 */
[----:B------:R-:W-:Y:S01]  /*10c0*/  HGMMA.64x64x16.F32.BF16 R24, gdesc[UR12], R24 ;  /* 0x00e000000c1879f0 */ /* 0x000fe20008701818 */
[----:B------:R-:W-:Y:S02]  /*10d0*/  UIADD3.64 UR14, UR4, UR10, URZ ;  /* 0x0000000a040e7297 */ /* 0x000fe4000fffe03f */
[----:B------:R-:W-:Y:S02]  /*10e0*/  UIADD3.64 UR12, UR16, UR8, URZ ;  /* 0x00000008100c7297 */ /* 0x000fe4000fffe03f */
[----:B------:R-:W-:Y:S02]  /*10f0*/  ULEA UR4, UR20, UR6, 0xd ;  /* 0x0000000614047291 */ /* 0x000fe4000f8e683f */
[----:B------:R-:W-:Y:S02]  /*1100*/  ULEA UR5, UR20, UR6, 0xc ;  /* 0x0000000614057291 */ /* 0x000fe4000f8e603f */
[----:B------:R-:W-:Y:S02]  /*1110*/  USHF.R.U32.HI UR4, URZ, 0x4, UR4 ;  /* 0x000000043f047899 */ /* 0x000fe40008011604 */
[----:B------:R-:W-:-:S02]  /*1120*/  UIADD3 UR5, UR5, 0x8000, URZ ;  /* 0x0000800005057890 */ /* 0x000fc4000fffe03f */
[----:B------:R-:W-:Y:S02]  /*1130*/  ULOP3.LUT UR4, UR4, 0x3fff, URZ, 0xc0, !UPT ;  /* 0x00003fff04047892 */ /* 0x000fe4000f8ec03f */
[----:B------:R-:W-:Y:S02]  /*1140*/  USHF.R.U32.HI UR5, URZ, 0x4, UR5 ;  /* 0x000000043f057899 */ /* 0x000fe40008011605 */
[----:B------:R-:W-:Y:S02]  /*1150*/  UIADD3 UR16, UP0, UR7, UR4, URZ ;  /* 0x0000000407107290 */ /* 0x000fe4000ff1e03f */
[----:B------:R-:W-:Y:S02]  /*1160*/  ULOP3.LUT UR4, UR5, 0x3fff, URZ, 0xc0, !UPT ;  /* 0x00003fff05047892 */ /* 0x000fe4000f8ec03f */
[----:B------:R-:W-:Y:S01]  /*1170*/  UIADD3.X UR17, URZ, URZ, URZ, UP0, !UPT ;  /* 0x0000003f3f117290 */ /* 0x000fe200087fe43f */
[----:B------:R-:W-:Y:S01]  /*1180*/  UMOV UR5, URZ ;  /* 0x0000003f00057c82 */ /* 0x000fe20008000000 */
[----:B------:R-:W-:Y:S01]  /*1190*/  HGMMA.64x64x16.F32.BF16 R24, gdesc[UR12], R24, gsb0 ;  /* 0x00e000000c1879f0 */ /* 0x000fe20008001818 */
[----:B------:R-:W-:-:S02]  /*11a0*/  ULOP3.LUT UR12, UR16, 0x2000000, URZ, 0xfc, !UPT ;  /* 0x02000000100c7892 */ /* 0x000fc4000f8efc3f */
        /* <DEDUP_REMOVED lines=8> */
[----:B------:R-:W-:Y:S04]  /*1230*/  LDGSTS.E.BYPASS.128 [R21], desc[UR18][R2.64+0x40], !P0 ;  /* 0x0000004002157fae */ /* 0x000fe8000c101c52 */
[----:B------:R1:W-:Y:S04]  /*1240*/  LDGSTS.E.BYPASS.128 [R19], desc[UR18][R4.64+0x40], !P0 ;  /* 0x0000004004137fae */ /* 0x0003e8000c101c52 */
[----:B------:R-:W0:Y:S04]  /*1250*/  LDGDEPBAR ;  /* 0x00000000000079af */ /* 0x000e280000000000 */
[----:B------:R2:W-:Y:S01]  /*1260*/  LDGSTS.E.BYPASS.128 [R57+0x8000], desc[UR18][R10.64+0x40], !P0 ;  /* 0x080000400a397fae */ /* 0x0005e2000c101c52 */
[----:B------:R-:W-:-:S03]  /*1270*/  ISETP.GE.U32.AND P0, PT, R14, 0x2fa0, PT ;  /* 0x00002fa00e00780c */ /* 0x000fc60003f06070 */
[----:B------:R-:W0:Y:S01]  /*1280*/  LDGDEPBAR ;  /* 0x00000000000079af */ /* 0x000e220000000000 */
[----:B-1----:R-:W-:-:S05]  /*1290*/  LEA R19, R22, UR6, 0xd ;  /* 0x0000000616137c11 */ /* 0x002fca000f8e68ff */
[--C-:B------:R-:W-:Y:S02]  /*12a0*/  IMAD R21, R8, 0x2, R19.reuse ;  /* 0x0000000208157824 */ /* 0x100fe400078e0213 */
[----:B------:R-:W-:Y:S02]  /*12b0*/  IMAD R19, R12, 0x2, R19 ;  /* 0x000000020c137824 */ /* 0x000fe400078e0213 */
[C---:B--2---:R-:W-:Y:S02]  /*12c0*/  IMAD R57, R22.reuse, 0x1000, R15 ;  /* 0x0000100016397824 */ /* 0x044fe400078e020f */
[----:B------:R-:W-:-:S05]  /*12d0*/  VIADD R22, R22, 0x1 ;  /* 0x0000000116167836 */ /* 0x000fca0000000000 */
[----:B------:R-:W-:-:S04]  /*12e0*/  ISETP.GE.AND P1, PT, R22, 0x4, PT ;  /* 0x000000041600780c */ /* 0x000fc80003f26270 */
[----:B------:R-:W-:Y:S01]  /*12f0*/  SEL R22, R22, RZ, !P1 ;  /* 0x000000ff16167207 */ /* 0x000fe20004800000 */
[----:B------:R-:W-:-:S04]  /*1300*/  DEPBAR.LE SB0, 0x4 ;  /* 0x000081000000791a */ /* 0x000fc80000000000 */
[----:B------:R-:W-:Y:S01]  /*1310*/  BAR.SYNC.DEFER_BLOCKING 0x0 ;  /* 0x0000000000007b1d */ /* 0x000fe20000010000 */
[----:B------:R-:W-:Y:S02]  /*1320*/  IMAD R61, R22, 0x1000, R15 ;  /* 0x00001000163d7824 */ /* 0x000fe400078e020f */
[----:B------:R-:W-:-:S03]  /*1330*/  IMAD.MOV.U32 R56, RZ, RZ, R22 ;  /* 0x000000ffff387224 */ /* 0x000fc600078e0016 */
[----:B------:R-:W-:-:S06]  /*1340*/  WARPGROUP.ARRIVE ;  /* 0x00000000000079c5 */ /* 0x000fcc0000000000 */
[----:B------:R-:W-:Y:S01]  /*1350*/  HGMMA.64x64x16.F32.BF16 R24, gdesc[UR12], R24 ;  /* 0x00e000000c1879f0 */ /* 0x000fe20008701818 */
[----:B------:R-:W-:Y:S02]  /*1360*/  UIADD3.64 UR14, UR4, UR10, URZ ;  /* 0x0000000a040e7297 */ /* 0x000fe4000fffe03f */
[----:B------:R-:W-:Y:S02]  /*1370*/  UIADD3.64 UR12, UR16, UR8, URZ ;  /* 0x00000008100c7297 */ /* 0x000fe4000fffe03f */
[----:B------:R-:W-:-:S04]  /*1380*/  UIADD3 UR4, UR20, 0x1, URZ ;  /* 0x0000000114047890 */ /* 0x000fc8000fffe03f */
[----:B------:R-:W-:-:S04]  /*1390*/  UISETP.GE.AND UP0, UPT, UR4, 0x4, UPT ;  /* 0x000000040400788c */ /* 0x000fc8000bf06270 */
        /* <DEDUP_REMOVED lines=10> */
[----:B------:R-:W-:Y:S02]  /*1440*/  UMOV UR5, URZ ;  /* 0x0000003f00057c82 */ /* 0x000fe40008000000 */
[----:B------:R-:W-:Y:S02]  /*1450*/  UIADD3.64 UR10, UR4, UR10, URZ ;  /* 0x0000000a040a7297 */ /* 0x000fe4000fffe03f */
[----:B------:R-:W-:Y:S01]  /*1460*/  UIADD3.64 UR8, UR16, UR8, URZ ;  /* 0x0000000810087297 */ /* 0x000fe2000fffe03f */
[----:B------:R-:W-:Y:S01]  /*1470*/  HGMMA.64x64x16.F32.BF16 R24, gdesc[UR12], R24, gsb0 ;  /* 0x00e000000c1879f0 */ /* 0x000fe20008001818 */
[----:B------:R-:W-:-:S02]  /*1480*/  ULOP3.LUT UR12, UR16, 0x2000000, URZ, 0xfc, !UPT ;  /* 0x02000000100c7892 */ /* 0x000fc4000f8efc3f */
[----:B------:R-:W-:Y:S02]  /*1490*/  ULOP3.LUT UR14, UR4, 0x1000000, URZ, 0xfc, !UPT ;  /* 0x01000000040e7892 */ /* 0x000fe4000f8efc3f */
[----:B------:R-:W-:Y:S01]  /*14a0*/  ULOP3.LUT UR13, UR17, 0x80000020, URZ, 0xfc, !UPT ;  /* 0x80000020110d7892 */ /* 0x000fe2000f8efc3f */
[----:B------:R-:W-:Y:S01]  /*14b0*/  UMOV UR15, 0x80000020 ;  /* 0x80000020000f7882 */ /* 0x000fe20000000000 */
[----:B------:R-:W-:Y:S01]  /*14c0*/  UMOV UR4, UR20 ;  /* 0x0000001400047c82 */ /* 0x000fe20008000000 */
        /* <DEDUP_REMOVED lines=13> */
[----:B--2---:R-:W-:Y:S01]  /*15a0*/  IMAD R57, R8, 0x2, R19 ;  /* 0x0000000208397824 */ /* 0x004fe200078e0213 */
[----:B------:R-:W-:-:S04]  /*15b0*/  DEPBAR.LE SB0, 0x4 ;  /* 0x000081000000791a */ /* 0x000fc80000000000 */
[----:B------:R-:W-:Y:S06]  /*15c0*/  BAR.SYNC.DEFER_BLOCKING 0x0 ;  /* 0x0000000000007b1d */ /* 0x000fec0000010000 */
[----:B------:R-:W-:-:S06]  /*15d0*/  WARPGROUP.ARRIVE ;  /* 0x00000000000079c5 */ /* 0x000fcc0000000000 */
[----:B------:R-:W-:Y:S04]  /*15e0*/  HGMMA.64x64x16.F32.BF16 R24, gdesc[UR12], R24 ;  /* 0x00e000000c1879f0 */ /* 0x000fe80008701818 */
[----:B------:R-:W-:Y:S03]  /*15f0*/  HGMMA.64x64x16.F32.BF16 R24, gdesc[UR8], R24, gsb0 ;  /* 0x00e00000081879f0 */ /* 0x000fe60008001818 */
[----:B------:R-:W-:Y:S02]  /*1600*/  WARPGROUP.DEPBAR.LE gsb0, 0x1 ;  /* 0x00008000000079c5 */ /* 0x000fe40000010100 */
[----:B------:R-:W-:Y:S06]  /*1610*/  BAR.SYNC.DEFER_BLOCKING 0x0 ;  /* 0x0000000000007b1d */ /* 0x000fec0000010000 */
[----:B------:R-:W-:Y:S01]  /*1620*/  @!PT LDS RZ, [RZ] ;  /* 0x00000000fffff984 */ /* 0x000fe20000000800 */
[----:B------:R-:W-:Y:S01]  /*1630*/  @!PT LDS RZ, [RZ] ;  /* 0x00000000fffff984 */ /* 0x000fe20000000800 */
[----:B------:R-:W-:Y:S01]  /*1640*/  @!PT LDS RZ, [RZ] ;  /* 0x00000000fffff984 */ /* 0x000fe20000000800 */
[----:B------:R1:W-:Y:S04]  /*1650*/  LDGSTS.E.BYPASS.128 [R57], desc[UR18][R2.64+0xc0], !P0 ;  /* 0x000000c002397fae */ /* 0x0003e8000c101c52 */
[----:B------:R2:W-:Y:S04]  /*1660*/  LDGSTS.E.BYPASS.128 [R59], desc[UR18][R4.64+0xc0], !P0 ;  /* 0x000000c0043b7fae */ /* 0x0005e8000c101c52 */
[----:B------:R-:W0:Y:S04]  /*1670*/  LDGDEPBAR ;  /* 0x00000000000079af */ /* 0x000e280000000000 */
[----:B------:R2:W-:Y:S01]  /*1680*/  LDGSTS.E.BYPASS.128 [R61+0x8000], desc[UR18][R10.64+0xc0], !P0 ;  /* 0x080000c00a3d7fae */ /* 0x0005e2000c101c52 */
[----:B------:R-:W-:-:S03]  /*1690*/  IADD3 R14, P0, R10, 0x100, RZ ;  /* 0x000001000a0e7810 */ /* 0x000fc60007f1e0ff */
[----:B------:R-:W0:Y:S02]  /*16a0*/  LDGDEPBAR ;  /* 0x00000000000079af */ /* 0x000e240000000000 */
[----:B------:R-:W-:Y:S01]  /*16b0*/  IMAD.X R21, RZ, RZ, R11, P0 ;  /* 0x000000ffff157224 */ /* 0x000fe200000e060b */
[----:B------:R-:W-:-:S05]  /*16c0*/  IADD3 R16, P0, R4, 0x100, RZ ;  /* 0x0000010004107810 */ /* 0x000fca0007f1e0ff */
[----:B------:R-:W-:Y:S01]  /*16d0*/  IMAD.X R19, RZ, RZ, R5, P0 ;  /* 0x000000ffff137224 */ /* 0x000fe200000e0605 */
[----:B-1----:R-:W-:-:S05]  /*16e0*/  IADD3 R2, P0, R2, 0x100, RZ ;  /* 0x0000010002027810 */ /* 0x002fca0007f1e0ff */
[----:B------:R-:W-:Y:S01]  /*16f0*/  IMAD.X R3, RZ, RZ, R3, P0 ;  /* 0x000000ffff037224 */ /* 0x000fe200000e0603 */
[----:B------:R-:W-:-:S13]  /*1700*/  ISETP.GE.U32.AND P0, PT, R20, 0x2fe0, PT ;  /* 0x00002fe01400780c */ /* 0x000fda0003f06070 */
[----:B--2---:R-:W-:Y:S05]  /*1710*/  @!P0 BRA `(.L_x_0) ;  /* 0xfffffff000f88947 */ /* 0x004fea000383ffff */
[----:B------:R-:W-:Y:S02]  /*1720*/  WARPGROUP.DEPBAR.LE gsb0, 0x0 ;  /* 0x00008000000079c5 */ /* 0x000fe40000010000 */
[----:B------:R-:W-:-:S04]  /*1730*/  DEPBAR.LE SB0, 0x0 ;  /* 0x000080000000791a */ /* 0x000fc80000000000 */
[----:B------:R-:W-:Y:S01]  /*1740*/  IMAD.SHL.U32 R2, R17, 0x4, RZ ;  /* 0x0000000411027824 */ /* 0x000fe200078e00ff */
[----:B------:R-:W-:Y:S02]  /*1750*/  LOP3.LUT R13, R13, 0xf, RZ, 0xc0, !PT ;  /* 0x0000000f0d0d7812 */ /* 0x000fe400078ec0ff */
[----:B------:R-:W-:Y:S02]  /*1760*/  LOP3.LUT R18, R18, 0x7, RZ, 0xc0, !PT ;  /* 0x0000000712127812 */ /* 0x000fe400078ec0ff */
[----:B------:R-:W-:Y:S02]  /*1770*/  LOP3.LUT R2, R2, 0x8, RZ, 0xc0, !PT ;  /* 0x0000000802027812 */ /* 0x000fe400078ec0ff */
[----:B------:R-:W-:Y:S02]  /*1780*/  F2FP.BF16.F32.PACK_AB R24, R25, R24 ;  /* 0x000000181918723e */ /* 0x000fe400000010ff */
[----:B------:R-:W-:Y:S01]  /*1790*/  F2FP.BF16.F32.PACK_AB R25, R27, R26 ;  /* 0x0000001a1b19723e */ /* 0x000fe200000010ff */
[----:B------:R-:W-:Y:S01]  /*17a0*/  IMAD R13, R13, 0x48, R2 ;  /* 0x000000480d0d7824 */ /* 0x000fe200078e0202 */
[----:B------:R-:W-:-:S02]  /*17b0*/  F2FP.BF16.F32.PACK_AB R32, R33, R32 ;  /* 0x000000202120723e */ /* 0x000fc400000010ff */
[----:B------:R-:W-:Y:S01]  /*17c0*/  F2FP.BF16.F32.PACK_AB R26, R29, R28 ;  /* 0x0000001c1d1a723e */ /* 0x000fe200000010ff */
[----:B------:R-:W-:Y:S01]  /*17d0*/  IMAD R13, R18, 0x480, R13 ;  /* 0x00000480120d7824 */ /* 0x000fe200078e020d */
[----:B------:R-:W-:Y:S02]  /*17e0*/  F2FP.BF16.F32.PACK_AB R27, R31, R30 ;  /* 0x0000001e1f1b723e */ /* 0x000fe400000010ff */
[----:B------:R-:W-:Y:S02]  /*17f0*/  F2FP.BF16.F32.PACK_AB R33, R35, R34 ;  /* 0x000000222321723e */ /* 0x000fe400000010ff */
[----:B------:R-:W-:Y:S02]  /*1800*/  F2FP.BF16.F32.PACK_AB R40, R41, R40 ;  /* 0x000000282928723e */ /* 0x000fe400000010ff */
[----:B------:R-:W-:Y:S01]  /*1810*/  LEA R5, R13, UR6, 0x1 ;  /* 0x000000060d057c11 */ /* 0x000fe2000f8e08ff */
[----:B------:R-:W-:Y:S01]  /*1820*/  BAR.SYNC.DEFER_BLOCKING 0x0 ;  /* 0x0000000000007b1d */ /* 0x000fe20000010000 */
[----:B------:R-:W-:-:S02]  /*1830*/  F2FP.BF16.F32.PACK_AB R34, R37, R36 ;  /* 0x000000242522723e */ /* 0x000fc400000010ff */
[----:B------:R-:W-:Y:S02]  /*1840*/  F2FP.BF16.F32.PACK_AB R35, R39, R38 ;  /* 0x000000262723723e */ /* 0x000fe400000010ff */
[----:B------:R-:W-:Y:S02]  /*1850*/  F2FP.BF16.F32.PACK_AB R41, R43, R42 ;  /* 0x0000002a2b29723e */ /* 0x000fe400000010ff */
[----:B------:R-:W-:Y:S02]  /*1860*/  F2FP.BF16.F32.PACK_AB R48, R49, R48 ;  /* 0x000000303130723e */ /* 0x000fe400000010ff */
[----:B------:R-:W-:Y:S02]  /*1870*/  F2FP.BF16.F32.PACK_AB R42, R45, R44 ;  /* 0x0000002c2d2a723e */ /* 0x000fe400000010ff */
[----:B------:R-:W-:Y:S02]  /*1880*/  F2FP.BF16.F32.PACK_AB R43, R47, R46 ;  /* 0x0000002e2f2b723e */ /* 0x000fe400000010ff */
[----:B------:R-:W-:-:S02]  /*1890*/  F2FP.BF16.F32.PACK_AB R49, R51, R50 ;  /* 0x000000323331723e */ /* 0x000fc400000010ff */
[----:B------:R-:W-:Y:S02]  /*18a0*/  F2FP.BF16.F32.PACK_AB R50, R53, R52 ;  /* 0x000000343532723e */ /* 0x000fe400000010ff */
[----:B------:R-:W-:Y:S02]  /*18b0*/  F2FP.BF16.F32.PACK_AB R51, R55, R54 ;  /* 0x000000363733723e */ /* 0x000fe400000010ff */
[----:B------:R-:W-:Y:S02]  /*18c0*/  LOP3.LUT R17, R17, 0x3, RZ, 0xc0, !PT ;  /* 0x0000000311117812 */ /* 0x000fe400078ec0ff */
[----:B------:R-:W-:Y:S02]  /*18d0*/  LOP3.LUT R2, R0, 0x38, RZ, 0xc0, !PT ;  /* 0x0000003800027812 */ /* 0x000fe400078ec0ff */
[----:B------:R-:W-:Y:S01]  /*18e0*/  LOP3.LUT R7, R7, 0x38, R0, 0xf8, !PT ;  /* 0x0000003807077812 */ /* 0x000fe200078ef800 */
[----:B------:R1:W-:Y:S01]  /*18f0*/  STSM.16.M88.4 [R5], R24 ;  /* 0x0000001805007844 */ /* 0x0003e20000000200 */
[----:B------:R-:W-:Y:S01]  /*1900*/  IMAD R17, R18, 0x4, R17 ;  /* 0x0000000412117824 */ /* 0x000fe200078e0211 */
[----:B------:R-:W-:-:S02]  /*1910*/  LOP3.LUT R0, R6, 0x20, RZ, 0xfc, !PT ;  /* 0x0000002006007812 */ /* 0x000fc400078efcff */
[----:B------:R-:W-:Y:S01]  /*1920*/  STSM.16.M88.4 [R5+0x20], R32 ;  /* 0x0000202005007844 */ /* 0x000fe20000000200 */
[----:B------:R-:W-:Y:S01]  /*1930*/  IMAD R2, R17, 0x48, R2 ;  /* 0x0000004811027824 */ /* 0x000fe200078e0202 */
[----:B------:R-:W-:Y:S01]  /*1940*/  ISETP.GE.AND P0, PT, R7, 0xc00, PT ;  /* 0x00000c000700780c */ /* 0x000fe20003f06270 */
[C---:B------:R-:W-:Y:S01]  /*1950*/  IMAD R11, R6.reuse, 0xc00, R7 ;  /* 0x00000c00060b7824 */ /* 0x040fe200078e0207 */
[----:B------:R-:W-:Y:S01]  /*1960*/  STSM.16.M88.4 [R5+0x40], R40 ;  /* 0x0000402805007844 */ /* 0x000fe20000000200 */
[----:B------:R-:W-:Y:S02]  /*1970*/  LOP3.LUT R4, R6, 0x40, RZ, 0xfc, !PT ;  /* 0x0000004006047812 */ /* 0x000fe400078efcff */
[----:B------:R-:W-:Y:S01]  /*1980*/  LEA R10, R2, UR6, 0x1 ;  /* 0x00000006020a7c11 */ /* 0x000fe2000f8e08ff */
[----:B------:R2:W-:Y:S01]  /*1990*/  STSM.16.M88.4 [R5+0x60], R48 ;  /* 0x0000603005007844 */ /* 0x0005e20000000200 */
[----:B------:R-:W2:Y:S08]  /*19a0*/  LDC.64 R2, c[0x0][0x220] ;  /* 0x00008800ff027b82 */ /* 0x000eb00000000a00 */
[----:B------:R-:W-:Y:S01]  /*19b0*/  BAR.SYNC.DEFER_BLOCKING 0x0 ;  /* 0x0000000000007b1d */ /* 0x000fe20000010000 */
[CC--:B------:R-:W-:Y:S01]  /*19c0*/  ISETP.LT.AND P3, PT, R6.reuse, R9.reuse, !P0 ;  /* 0x000000090600720c */ /* 0x0c0fe20004761270 */
[C---:B------:R-:W-:Y:S01]  /*19d0*/  VIADD R7, R11.reuse, 0x18000 ;  /* 0x000180000b077836 */ /* 0x040fe20000000000 */
[----:B------:R-:W-:Y:S01]  /*19e0*/  LOP3.LUT R6, R6, 0x60, RZ, 0xfc, !PT ;  /* 0x0000006006067812 */ /* 0x000fe200078efcff */
[----:B-1----:R-:W-:Y:S01]  /*19f0*/  VIADD R25, R11, 0x30000 ;  /* 0x000300000b197836 */ /* 0x002fe20000000000 */
[----:B------:R-:W-:-:S02]  /*1a00*/  ISETP.LT.AND P2, PT, R0, R9, !P0 ;  /* 0x000000090000720c */ /* 0x000fc40004741270 */
[-C--:B------:R-:W-:Y:S02]  /*1a10*/  ISETP.LT.AND P1, PT, R4, R9.reuse, !P0 ;  /* 0x000000090400720c */ /* 0x080fe40004721270 */
[----:B------:R-:W-:Y:S01]  /*1a20*/  ISETP.LT.AND P0, PT, R6, R9, !P0 ;  /* 0x000000090600720c */ /* 0x000fe20004701270 */
[--C-:B--2---:R-:W-:Y:S01]  /*1a30*/  IMAD.WIDE R4, R11, 0x2, R2.reuse ;  /* 0x000000020b047825 */ /* 0x104fe200078e0202 */
[----:B------:R-:W1:Y:S03]  /*1a40*/  LDS.128 R20, [R10] ;  /* 0x000000000a147984 */ /* 0x000e660000000c00 */
[--C-:B------:R-:W-:Y:S01]  /*1a50*/  IMAD.WIDE R6, R7, 0x2, R2.reuse ;  /* 0x0000000207067825 */ /* 0x100fe200078e0202 */
[----:B------:R-:W2:Y:S03]  /*1a60*/  LDS.128 R16, [R10+0x1200] ;  /* 0x001200000a107984 */ /* 0x000ea60000000c00 */
[----:B------:R-:W-:Y:S01]  /*1a70*/  IMAD.WIDE R8, R25, 0x2, R2 ;  /* 0x0000000219087825 */ /* 0x000fe200078e0202 */
[----:B------:R-:W3:Y:S04]  /*1a80*/  LDS.128 R12, [R10+0x2400] ;  /* 0x002400000a0c7984 */ /* 0x000ee80000000c00 */
[----:B-1----:R1:W-:Y:S04]  /*1a90*/  @P3 STG.E.128 desc[UR18][R4.64], R20 ;  /* 0x0000001404003986 */ /* 0x0023e8000c101d12 */
[----:B--2---:R1:W-:Y:S04]  /*1aa0*/  @P2 STG.E.128 desc[UR18][R6.64], R16 ;  /* 0x0000001006002986 */ /* 0x0043e8000c101d12 */
[----:B---3--:R1:W-:Y:S01]  /*1ab0*/  @P1 STG.E.128 desc[UR18][R8.64], R12 ;  /* 0x0000000c08001986 */ /* 0x0083e2000c101d12 */
[----:B------:R-:W-:Y:S05]  /*1ac0*/  @!P0 EXIT ;  /* 0x000000000000894d */ /* 0x000fea0003800000 */
[----:B-1----:R-:W1:Y:S01]  /*1ad0*/  LDS.128 R4, [R10+0x3600] ;  /* 0x003600000a047984 */ /* 0x002e620000000c00 */
[----:B------:R-:W-:-:S04]  /*1ae0*/  VIADD R11, R11, 0x48000 ;  /* 0x000480000b0b7836 */ /* 0x000fc80000000000 */
[----:B------:R-:W-:-:S05]  /*1af0*/  IMAD.WIDE R2, R11, 0x2, R2 ;  /* 0x000000020b027825 */ /* 0x000fca00078e0202 */
[----:B-1----:R-:W-:Y:S01]  /*1b00*/  STG.E.128 desc[UR18][R2.64], R4 ;  /* 0x0000000402007986 */ /* 0x002fe2000c101d12 */
[----:B------:R-:W-:Y:S05]  /*1b10*/  EXIT ;  /* 0x000000000000794d */ /* 0x000fea0003800000 */
.L_x_1:
[----:B------:R-:W-:-:S00]  /*1b20*/  BRA `(.L_x_1) ;  /* 0xfffffffc00fc7947 */ /* 0x000fc0000383ffff */
[----:B------:R-:W-:-:S00]  /*1b30*/  NOP ;  /* 0x0000000000007918 */ /* 0x000fc00000000000 */
        /* <DEDUP_REMOVED lines=12> */
.L_x_2:


//--------------------- .nv.shared.triton_mm      --------------------------
	.section	.nv.shared.triton_mm,"aw",@nobits
	.sectionflags	@""
	.align	16
	.zero		1024


//--------------------- .nv.constant0.triton_mm   --------------------------
	.section	.nv.constant0.triton_mm,"a",@progbits
	.sectionflags	@""
	.align	4
.nv.constant0.triton_mm:
	.zero		556
